	.headerflags	@"EF_CUDA_TEXMODE_UNIFIED EF_CUDA_64BIT_ADDRESS EF_CUDA_ACCELERATORS EF_CUDA_SM90 EF_CUDA_VIRTUAL_SM(EF_CUDA_SM90)"
	.elftype	@"ET_EXEC"


//--------------------- .nv.info                  --------------------------
	.section	.nv.info,"",@"SHT_CUDA_INFO"
	.align	4


	//----- nvinfo : EIATTR_REGCOUNT
	.align		4
        /*0000*/ 	.byte	0x04, 0x2f
        /*0002*/ 	.short	(.L_3 - .L_2)
	.align		4
.L_2:
        /*0004*/ 	.word	index@(triton_per_fused__weight_norm_interface_6)
        /*0008*/ 	.word	0x00000015


	//----- nvinfo : EIATTR_MIN_STACK_SIZE
	.align		4
.L_3:
        /*000c*/ 	.byte	0x04, 0x12
        /*000e*/ 	.short	(.L_5 - .L_4)
	.align		4
.L_4:
        /*0010*/ 	.word	index@(triton_per_fused__weight_norm_interface_6)
        /*0014*/ 	.word	0x00000000


	//----- nvinfo : EIATTR_FRAME_SIZE
	.align		4
.L_5:
        /*0018*/ 	.byte	0x04, 0x11
        /*001a*/ 	.short	(.L_7 - .L_6)
	.align		4
.L_6:
        /*001c*/ 	.word	index@(triton_per_fused__weight_norm_interface_6)
        /*0020*/ 	.word	0x00000000


	//----- nvinfo : EIATTR_MIN_STACK_SIZE
	.align		4
.L_7:
        /*0024*/ 	.byte	0x04, 0x12
        /*0026*/ 	.short	(.L_9 - .L_8)
	.align		4
.L_8:
        /*0028*/ 	.word	index@(triton_per_fused__weight_norm_interface_6)
        /*002c*/ 	.word	0x00000000
.L_9:


//--------------------- .nv.info.triton_per_fused__weight_norm_interface_6 --------------------------
	.section	.nv.info.triton_per_fused__weight_norm_interface_6,"",@"SHT_CUDA_INFO"
	.sectionflags	@""
	.align	4


	//----- nvinfo : EIATTR_CUDA_API_VERSION
	.align		4
        /*0000*/ 	.byte	0x04, 0x37
        /*0002*/ 	.short	(.L_11 - .L_10)
.L_10:
        /*0004*/ 	.word	0x0000007c


	//----- nvinfo : EIATTR_KPARAM_INFO
	.align		4
.L_11:
        /*0008*/ 	.byte	0x04, 0x17
        /*000a*/ 	.short	(.L_13 - .L_12)
.L_12:
        /*000c*/ 	.word	0x00000000
        /*0010*/ 	.short	0x0005
        /*0012*/ 	.short	0x0024
        /*0014*/ 	.byte	0x00, 0xf0, 0x11, 0x00


	//----- nvinfo : EIATTR_KPARAM_INFO
	.align		4
.L_13:
        /*0018*/ 	.byte	0x04, 0x17
        /*001a*/ 	.short	(.L_15 - .L_14)
.L_14:
        /*001c*/ 	.word	0x00000000
        /*0020*/ 	.short	0x0004
        /*0022*/ 	.short	0x0020
        /*0024*/ 	.byte	0x00, 0xf0, 0x11, 0x00


	//----- nvinfo : EIATTR_KPARAM_INFO
	.align		4
.L_15:
        /*0028*/ 	.byte	0x04, 0x17
        /*002a*/ 	.short	(.L_17 - .L_16)
.L_16:
        /*002c*/ 	.word	0x00000000
        /*0030*/ 	.short	0x0003
        /*0032*/ 	.short	0x0018
        /*0034*/ 	.byte	0x00, 0xf4, 0x21, 0x00


	//----- nvinfo : EIATTR_KPARAM_INFO
	.align		4
.L_17:
        /*0038*/ 	.byte	0x04, 0x17
        /*003a*/ 	.short	(.L_19 - .L_18)
.L_18:
        /*003c*/ 	.word	0x00000000
        /*0040*/ 	.short	0x0002
        /*0042*/ 	.short	0x0010
        /*0044*/ 	.byte	0x00, 0xf4, 0x21, 0x00


	//----- nvinfo : EIATTR_KPARAM_INFO
	.align		4
.L_19:
        /*0048*/ 	.byte	0x04, 0x17
        /*004a*/ 	.short	(.L_21 - .L_20)
.L_20:
        /*004c*/ 	.word	0x00000000
        /*0050*/ 	.short	0x0001
        /*0052*/ 	.short	0x0008
        /*0054*/ 	.byte	0x00, 0xf4, 0x21, 0x00


	//----- nvinfo : EIATTR_KPARAM_INFO
	.align		4
.L_21:
        /*0058*/ 	.byte	0x04, 0x17
        /*005a*/ 	.short	(.L_23 - .L_22)
.L_22:
        /*005c*/ 	.word	0x00000000
        /*0060*/ 	.short	0x0000
        /*0062*/ 	.short	0x0000
        /*0064*/ 	.byte	0x00, 0xf4, 0x21, 0x00


	//----- nvinfo : EIATTR_SPARSE_MMA_MASK
	.align		4
.L_23:
        /*0068*/ 	.byte	0x03, 0x50
        /*006a*/ 	.short	0x0000


	//----- nvinfo : EIATTR_MAXREG_COUNT
	.align		4
        /*006c*/ 	.byte	0x03, 0x1b
        /*006e*/ 	.short	0x00ff


	//----- nvinfo : EIATTR_COOP_GROUP_MASK_REGIDS
	.align		4
        /*0070*/ 	.byte	0x04, 0x29
        /*0072*/ 	.short	(.L_25 - .L_24)


	//   ....[0]....
.L_24:
        /*0074*/ 	.word	0xffffffff


	//   ....[1]....
        /*0078*/ 	.word	0xffffffff


	//   ....[2]....
        /*007c*/ 	.word	0xffffffff


	//   ....[3]....
        /*0080*/ 	.word	0xffffffff


	//   ....[4]....
        /*0084*/ 	.word	0xffffffff


	//   ....[5]....
        /*0088*/ 	.word	0xffffffff


	//   ....[6]....
        /*008c*/ 	.word	0xffffffff


	//   ....[7]....
        /*0090*/ 	.word	0xffffffff


	//----- nvinfo : EIATTR_COOP_GROUP_INSTR_OFFSETS
	.align		4
.L_25:
        /*0094*/ 	.byte	0x04, 0x28
        /*0096*/ 	.short	(.L_27 - .L_26)


	//   ....[0]....
.L_26:
        /*0098*/ 	.word	0x000001d0


	//   ....[1]....
        /*009c*/ 	.word	0x00000200


	//   ....[2]....
        /*00a0*/ 	.word	0x00000220


	//   ....[3]....
        /*00a4*/ 	.word	0x00000240


	//   ....[4]....
        /*00a8*/ 	.word	0x00000260


	//   ....[5]....
        /*00ac*/ 	.word	0x000002d0


	//   ....[6]....
        /*00b0*/ 	.word	0x000002f0


	//   ....[7]....
        /*00b4*/ 	.word	0x00000320


	//----- nvinfo : EIATTR_EXIT_INSTR_OFFSETS
	.align		4
.L_27:
        /*00b8*/ 	.byte	0x04, 0x1c
        /*00ba*/ 	.short	(.L_29 - .L_28)


	//   ....[0]....
.L_28:
        /*00bc*/ 	.word	0x000004e0


	//   ....[1]....
        /*00c0*/ 	.word	0x00000500


	//----- nvinfo : EIATTR_REQNTID
	.align		4
.L_29:
        /*00c4*/ 	.byte	0x04, 0x10
        /*00c6*/ 	.short	(.L_31 - .L_30)
.L_30:
        /*00c8*/ 	.word	0x00000100
        /*00cc*/ 	.word	0x00000001
        /*00d0*/ 	.word	0x00000001


	//----- nvinfo : EIATTR_CBANK_PARAM_SIZE
	.align		4
.L_31:
        /*00d4*/ 	.byte	0x03, 0x19
        /*00d6*/ 	.short	0x0028


	//----- nvinfo : EIATTR_PARAM_CBANK
	.align		4
        /*00d8*/ 	.byte	0x04, 0x0a
        /*00da*/ 	.short	(.L_33 - .L_32)
	.align		4
.L_32:
        /*00dc*/ 	.word	index@(.nv.constant0.triton_per_fused__weight_norm_interface_6)
        /*00e0*/ 	.short	0x0210
        /*00e2*/ 	.short	0x0028


	//----- nvinfo : EIATTR_SW_WAR
	.align		4
.L_33:
        /*00e4*/ 	.byte	0x04, 0x36
        /*00e6*/ 	.short	(.L_35 - .L_34)
.L_34:
        /*00e8*/ 	.word	0x00000008
.L_35:


//--------------------- .nv.callgraph             --------------------------
	.section	.nv.callgraph,"",@"SHT_CUDA_CALLGRAPH"
	.align	4
	.sectionentsize	8
	.align		4
        /*0000*/ 	.word	0x00000000
	.align		4
        /*0004*/ 	.word	0xffffffff
	.align		4
        /*0008*/ 	.word	0x00000000
	.align		4
        /*000c*/ 	.word	0xfffffffe
	.align		4
        /*0010*/ 	.word	0x00000000
	.align		4
        /*0014*/ 	.word	0xfffffffd
	.align		4
        /*0018*/ 	.word	0x00000000
	.align		4
        /*001c*/ 	.word	0xfffffffc


//--------------------- .nv.constant4             --------------------------
	.section	.nv.constant4,"a",@progbits
	.align	8
	.align		8
.nv.constant4:
        /*0000*/ 	.dword	_$_str
	.align		8
        /*0008*/ 	.dword	_$_str_$_2


//--------------------- .text.triton_per_fused__weight_norm_interface_6 --------------------------
	.section	.text.triton_per_fused__weight_norm_interface_6,"ax",@progbits
	.sectionflags	@"SHF_BARRIERS=1"
	.align	128
        .global         triton_per_fused__weight_norm_interface_6
        .type           triton_per_fused__weight_norm_interface_6,@function
        .size           triton_per_fused__weight_norm_interface_6,(.L_x_1 - triton_per_fused__weight_norm_interface_6)
        .other          triton_per_fused__weight_norm_interface_6,@"STO_CUDA_ENTRY STV_DEFAULT"
triton_per_fused__weight_norm_interface_6:
.text.triton_per_fused__weight_norm_interface_6:
[----:B------:R-:W0:Y:S02]  /*0000*/  LDC R1, c[0x0][0x28] ;  /* 0x00000a00ff017b82 */ /* 0x000e240000000800 */
[----:B------:R-:W1:Y:S01]  /*0010*/  S2R R14, SR_TID.X ;  /* 0x00000000000e7919 */ /* 0x000e620000002100 */
[----:B------:R-:W2:Y:S01]  /*0020*/  LDC.64 R10, c[0x0][0x218] ;  /* 0x00008600ff0a7b82 */ /* 0x000ea20000000a00 */
[----:B------:R-:W-:Y:S01]  /*0030*/  CS2R R6, SRZ ;  /* 0x0000000000067805 */ /* 0x000fe2000001ff00 */
[----:B------:R-:W-:Y:S01]  /*0040*/  ULDC.64 UR6, c[0x0][0x208] ;  /* 0x0000820000067ab9 */ /* 0x000fe20000000a00 */
[----:B------:R-:W3:Y:S01]  /*0050*/  S2R R2, SR_CTAID.X ;  /* 0x0000000000027919 */ /* 0x000ee20000002500 */
[----:B-1----:R-:W-:-:S04]  /*0060*/  SHF.L.U32 R3, R14, 0x2, RZ ;  /* 0x000000020e037819 */ /* 0x002fc800000006ff */
[----:B------:R-:W-:-:S04]  /*0070*/  LOP3.LUT R5, R3, 0x3fc, RZ, 0xc0, !PT ;  /* 0x000003fc03057812 */ /* 0x000fc800078ec0ff */
[----:B------:R-:W-:Y:S01]  /*0080*/  ISETP.GE.U32.AND P1, PT, R5, 0x280, PT ;  /* 0x000002800500780c */ /* 0x000fe20003f26070 */
[----:B---3--:R-:W-:Y:S01]  /*0090*/  IMAD R0, R2, 0x280, R5 ;  /* 0x0000028002007824 */ /* 0x008fe200078e0205 */
[----:B------:R-:W-:-:S03]  /*00a0*/  CS2R R4, SRZ ;  /* 0x0000000000047805 */ /* 0x000fc6000001ff00 */
[----:B--2---:R-:W-:-:S08]  /*00b0*/  IMAD.WIDE R10, R0, 0x4, R10 ;  /* 0x00000004000a7825 */ /* 0x004fd000078e020a */
[----:B------:R1:W2:Y:S02]  /*00c0*/  @!P1 LDG.E.128 R4, desc[UR6][R10.64] ;  /* 0x000000060a049981 */ /* 0x0002a4000c1e1d00 */
[----:B-1----:R-:W1:Y:S08]  /*00d0*/  LDC.64 R10, c[0x0][0x220] ;  /* 0x00008800ff0a7b82 */ /* 0x002e700000000a00 */
[----:B------:R-:W3:Y:S01]  /*00e0*/  S2UR UR5, SR_CgaCtaId ;  /* 0x00000000000579c3 */ /* 0x000ee20000008800 */
[----:B-1----:R-:W-:Y:S01]  /*00f0*/  IMAD.WIDE R10, R2, 0x4, R10 ;  /* 0x00000004020a7825 */ /* 0x002fe200078e020a */
[----:B------:R-:W-:Y:S01]  /*0100*/  LOP3.LUT P0, RZ, R14, 0x1f, RZ, 0xc0, !PT ;  /* 0x0000001f0eff7812 */ /* 0x000fe2000780c0ff */
[----:B------:R-:W-:-:S02]  /*0110*/  UMOV UR4, 0x400 ;  /* 0x0000040000047882 */ /* 0x000fc40000000000 */
[----:B---3--:R-:W-:Y:S01]  /*0120*/  UPRMT UR4, UR5, 0x654, UR4 ;  /* 0x0000065405047896 */ /* 0x008fe20008000004 */
[----:B------:R-:W-:Y:S02]  /*0130*/  ISETP.GE.AND P2, PT, R14, 0x8, PT ;  /* 0x000000080e00780c */ /* 0x000fe40003f46270 */
[----:B--2---:R-:W-:Y:S02]  /*0140*/  SEL R5, R5, RZ, !P1 ;  /* 0x000000ff05057207 */ /* 0x004fe40004800000 */
[----:B------:R-:W-:Y:S02]  /*0150*/  SEL R4, R4, RZ, !P1 ;  /* 0x000000ff04047207 */ /* 0x000fe40004800000 */
[----:B------:R-:W-:Y:S01]  /*0160*/  SEL R6, R6, RZ, !P1 ;  /* 0x000000ff06067207 */ /* 0x000fe20004800000 */
[----:B------:R-:W-:Y:S01]  /*0170*/  FMUL R9, R5, R5 ;  /* 0x0000000505097220 */ /* 0x000fe20000400000 */
[----:B------:R-:W-:-:S03]  /*0180*/  SEL R7, R7, RZ, !P1 ;  /* 0x000000ff07077207 */ /* 0x000fc60004800000 */
[----:B------:R-:W-:-:S04]  /*0190*/  FFMA R9, R4, R4, R9 ;  /* 0x0000000404097223 */ /* 0x000fc80000000009 */
[----:B------:R-:W-:-:S04]  /*01a0*/  FFMA R12, R6, R6, R9 ;  /* 0x00000006060c7223 */ /* 0x000fc80000000009 */
[----:B------:R-:W-:-:S05]  /*01b0*/  FFMA R12, R7, R7, R12 ;  /* 0x00000007070c7223 */ /* 0x000fca000000000c */
[----:B------:R-:W-:-:S05]  /*01c0*/  FSEL R12, R12, RZ, !P1 ;  /* 0x000000ff0c0c7208 */ /* 0x000fca0004800000 */
[----:B------:R-:W1:Y:S02]  /*01d0*/  SHFL.BFLY PT, R9, R12, 0x10, 0x1f ;  /* 0x0e001f000c097f89 */ /* 0x000e6400000e0000 */
[----:B-1----:R-:W-:Y:S02]  /*01e0*/  FADD R13, R12, R9 ;  /* 0x000000090c0d7221 */ /* 0x002fe40000000000 */
[----:B------:R1:W2:Y:S04]  /*01f0*/  LDG.E.EL R9, desc[UR6][R10.64] ;  /* 0x000000060a097981 */ /* 0x0002a8000c2e1900 */
[----:B------:R-:W3:Y:S02]  /*0200*/  SHFL.BFLY PT, R16, R13, 0x8, 0x1f ;  /* 0x0d001f000d107f89 */ /* 0x000ee400000e0000 */
[----:B---3--:R-:W-:-:S05]  /*0210*/  FADD R16, R13, R16 ;  /* 0x000000100d107221 */ /* 0x008fca0000000000 */
[----:B------:R-:W3:Y:S02]  /*0220*/  SHFL.BFLY PT, R15, R16, 0x4, 0x1f ;  /* 0x0c801f00100f7f89 */ /* 0x000ee400000e0000 */
[----:B---3--:R-:W-:-:S05]  /*0230*/  FADD R15, R16, R15 ;  /* 0x0000000f100f7221 */ /* 0x008fca0000000000 */
[----:B------:R-:W3:Y:S02]  /*0240*/  SHFL.BFLY PT, R18, R15, 0x2, 0x1f ;  /* 0x0c401f000f127f89 */ /* 0x000ee400000e0000 */
[----:B---3--:R-:W-:-:S05]  /*0250*/  FADD R18, R15, R18 ;  /* 0x000000120f127221 */ /* 0x008fca0000000000 */
[----:B------:R-:W3:Y:S01]  /*0260*/  SHFL.BFLY PT, R17, R18, 0x1, 0x1f ;  /* 0x0c201f0012117f89 */ /* 0x000ee200000e0000 */
[----:B------:R-:W-:-:S04]  /*0270*/  SHF.R.U32.HI R12, RZ, 0x3, R14 ;  /* 0x00000003ff0c7819 */ /* 0x000fc8000001160e */
[----:B------:R-:W-:Y:S01]  /*0280*/  LOP3.LUT R12, R12, 0x1c, RZ, 0xc0, !PT ;  /* 0x0000001c0c0c7812 */ /* 0x000fe200078ec0ff */
[----:B---3--:R-:W-:-:S05]  /*0290*/  FADD R17, R18, R17 ;  /* 0x0000001112117221 */ /* 0x008fca0000000000 */
[----:B------:R-:W-:Y:S01]  /*02a0*/  @!P0 STS [R12+UR4], R17 ;  /* 0x000000110c008988 */ /* 0x000fe20008000804 */
[----:B------:R-:W-:Y:S06]  /*02b0*/  BAR.SYNC.DEFER_BLOCKING 0x0 ;  /* 0x0000000000007b1d */ /* 0x000fec0000010000 */
[----:B------:R-:W1:Y:S04]  /*02c0*/  @!P2 LDS R8, [R3+UR4] ;  /* 0x000000040308a984 */ /* 0x000e680008000800 */
[----:B-1----:R-:W1:Y:S02]  /*02d0*/  SHFL.BFLY PT, R11, R8, 0x4, 0x1f ;  /* 0x0c801f00080b7f89 */ /* 0x002e6400000e0000 */
[----:B-1----:R-:W-:-:S05]  /*02e0*/  FADD R11, R8, R11 ;  /* 0x0000000b080b7221 */ /* 0x002fca0000000000 */
[----:B------:R-:W1:Y:S01]  /*02f0*/  SHFL.BFLY PT, R10, R11, 0x2, 0x1f ;  /* 0x0c401f000b0a7f89 */ /* 0x000e6200000e0000 */
[----:B------:R-:W-:Y:S01]  /*0300*/  LOP3.LUT P0, RZ, R14, 0x7, RZ, 0xc0, !PT ;  /* 0x000000070eff7812 */ /* 0x000fe2000780c0ff */
[----:B-1----:R-:W-:-:S05]  /*0310*/  FADD R10, R11, R10 ;  /* 0x0000000a0b0a7221 */ /* 0x002fca0000000000 */
[----:B------:R-:W1:Y:S01]  /*0320*/  SHFL.BFLY PT, R13, R10, 0x1, 0x1f ;  /* 0x0c201f000a0d7f89 */ /* 0x000e6200000e0000 */
[----:B------:R-:W-:Y:S01]  /*0330*/  ISETP.LT.AND P0, PT, R14, 0x8, !P0 ;  /* 0x000000080e00780c */ /* 0x000fe20004701270 */
[----:B-1----:R-:W-:Y:S02]  /*0340*/  FADD R16, R10, R13 ;  /* 0x0000000d0a107221 */ /* 0x002fe40000000000 */
[----:B------:R-:W1:Y:S10]  /*0350*/  LDC.64 R10, c[0x0][0x228] ;  /* 0x00008a00ff0a7b82 */ /* 0x000e740000000a00 */
[----:B------:R-:W-:Y:S01]  /*0360*/  @P0 STS [R3+UR4], R16 ;  /* 0x0000001003000988 */ /* 0x000fe20008000804 */
[----:B------:R-:W-:Y:S06]  /*0370*/  BAR.SYNC.DEFER_BLOCKING 0x0 ;  /* 0x0000000000007b1d */ /* 0x000fec0000010000 */
[----:B------:R-:W3:Y:S02]  /*0380*/  LDS R12, [UR4] ;  /* 0x00000004ff0c7984 */ /* 0x000ee40008000800 */
[----:B---3--:R-:W-:-:S02]  /*0390*/  FADD R8, RZ, R12 ;  /* 0x0000000cff087221 */ /* 0x008fc40000000000 */
[----:B------:R-:W3:Y:S02]  /*03a0*/  LDC.64 R12, c[0x0][0x210] ;  /* 0x00008400ff0c7b82 */ /* 0x000ee40000000a00 */
[----:B------:R-:W4:Y:S06]  /*03b0*/  MUFU.SQRT R15, R8 ;  /* 0x00000008000f7308 */ /* 0x000f2c0000002000 */
[----:B------:R-:W-:Y:S01]  /*03c0*/  BAR.SYNC.DEFER_BLOCKING 0x0 ;  /* 0x0000000000007b1d */ /* 0x000fe20000010000 */
[C---:B----4-:R-:W-:Y:S01]  /*03d0*/  FSETP.GEU.AND P2, PT, R15.reuse, 1.175494350822287508e-38, PT ;  /* 0x008000000f00780b */ /* 0x050fe20003f4e000 */
[C---:B------:R-:W-:Y:S01]  /*03e0*/  FMUL R18, R15.reuse, 0.25 ;  /* 0x3e8000000f127820 */ /* 0x040fe20000400000 */
[----:B------:R-:W-:-:S04]  /*03f0*/  FSETP.GT.AND P0, PT, R15, 8.50705917302346158658e+37, PT ;  /* 0x7e8000000f00780b */ /* 0x000fc80003f04000 */
[----:B------:R-:W-:-:S07]  /*0400*/  FSEL R18, R18, R15, P0 ;  /* 0x0000000f12127208 */ /* 0x000fce0000000000 */
[----:B------:R-:W-:Y:S01]  /*0410*/  @!P2 FMUL R18, R18, 16777216 ;  /* 0x4b8000001212a820 */ /* 0x000fe20000400000 */
[----:B------:R-:W-:-:S05]  /*0420*/  LOP3.LUT P3, RZ, R14, 0xff, RZ, 0xc0, !PT ;  /* 0x000000ff0eff7812 */ /* 0x000fca000786c0ff */
[----:B------:R-:W4:Y:S01]  /*0430*/  MUFU.RCP R18, R18 ;  /* 0x0000001200127308 */ /* 0x000f220000001000 */
[----:B--2---:R-:W-:Y:S01]  /*0440*/  @P0 FMUL R9, R9, 0.25 ;  /* 0x3e80000009090820 */ /* 0x004fe20000400000 */
[----:B---3--:R-:W-:-:S04]  /*0450*/  IMAD.WIDE R2, R2, 0x4, R12 ;  /* 0x0000000402027825 */ /* 0x008fc800078e020c */
[----:B------:R-:W-:Y:S02]  /*0460*/  @!P2 FMUL R9, R9, 16777216 ;  /* 0x4b8000000909a820 */ /* 0x000fe40000400000 */
[----:B------:R2:W-:Y:S01]  /*0470*/  @!P3 STG.E desc[UR6][R2.64], R15 ;  /* 0x0000000f0200b986 */ /* 0x0005e2000c101906 */
[----:B-1----:R-:W-:-:S04]  /*0480*/  IMAD.WIDE R10, R0, 0x4, R10 ;  /* 0x00000004000a7825 */ /* 0x002fc800078e020a */
[----:B----4-:R-:W-:-:S04]  /*0490*/  FMUL R9, R18, R9 ;  /* 0x0000000912097220 */ /* 0x010fc80000400000 */
[-C--:B------:R-:W-:Y:S01]  /*04a0*/  FMUL R4, R4, R9.reuse ;  /* 0x0000000904047220 */ /* 0x080fe20000400000 */
[-C--:B------:R-:W-:Y:S01]  /*04b0*/  FMUL R5, R5, R9.reuse ;  /* 0x0000000905057220 */ /* 0x080fe20000400000 */
[-C--:B------:R-:W-:Y:S01]  /*04c0*/  FMUL R6, R6, R9.reuse ;  /* 0x0000000906067220 */ /* 0x080fe20000400000 */
[----:B------:R-:W-:Y:S01]  /*04d0*/  FMUL R7, R7, R9 ;  /* 0x0000000907077220 */ /* 0x000fe20000400000 */
[----:B--2---:R-:W-:Y:S06]  /*04e0*/  @P1 EXIT ;  /* 0x000000000000194d */ /* 0x004fec0003800000 */
[----:B------:R-:W-:Y:S01]  /*04f0*/  STG.E.128 desc[UR6][R10.64], R4 ;  /* 0x000000040a007986 */ /* 0x000fe2000c101d06 */
[----:B------:R-:W-:Y:S05]  /*0500*/  EXIT ;  /* 0x000000000000794d */ /* 0x000fea0003800000 */
.L_x_0:
[----:B------:R-:W-:-:S00]  /*0510*/  BRA `(.L_x_0) ;  /* 0xfffffffc00fc7947 */ /* 0x000fc0000383ffff */
[----:B------:R-:W-:-:S00]  /*0520*/  NOP ;  /* 0x0000000000007918 */ /* 0x000fc00000000000 */
        /* <DEDUP_REMOVED lines=13> */
.L_x_1:


//--------------------- .nv.global.init           --------------------------
	.section	.nv.global.init,"aw",@progbits
.nv.global.init:
	.type		_$_str,@object
	.size		_$_str,(_$_str_$_2 - _$_str)
_$_str:
        /*0000*/ 	.byte	0x5f, 0x5f, 0x43, 0x55, 0x44, 0x41, 0x5f, 0x46, 0x54, 0x5a, 0x00
	.type		_$_str_$_2,@object
	.size		_$_str_$_2,(.L_1 - _$_str_$_2)
_$_str_$_2:
        /*000b*/ 	.byte	0x5f, 0x5f, 0x43, 0x55, 0x44, 0x41, 0x5f, 0x50, 0x52, 0x45, 0x43, 0x5f, 0x53, 0x51, 0x52, 0x54
        /*001b*/ 	.byte	0x00
.L_1:


//--------------------- .nv.shared.triton_per_fused__weight_norm_interface_6 --------------------------
	.section	.nv.shared.triton_per_fused__weight_norm_interface_6,"aw",@nobits
	.sectionflags	@""
	.align	16
	.zero		1024


//--------------------- .nv.constant0.triton_per_fused__weight_norm_interface_6 --------------------------
	.section	.nv.constant0.triton_per_fused__weight_norm_interface_6,"a",@progbits
	.sectionflags	@""
	.align	4
.nv.constant0.triton_per_fused__weight_norm_interface_6:
	.zero		568
